//
// Generated by NVIDIA NVVM Compiler
//
// Compiler Build ID: CL-36424714
// Cuda compilation tools, release 13.0, V13.0.88
// Based on NVVM 20.0.0
//

.version 9.0
.target sm_100
.address_size 64

	// .globl	_Z8multiplyPfS_S_
// _ZZ8multiplyPfS_S_E6Apatch has been demoted
// _ZZ8multiplyPfS_S_E6Bpatch has been demoted

.visible .entry _Z8multiplyPfS_S_(
	.param .u64 .ptr .align 1 _Z8multiplyPfS_S__param_0,
	.param .u64 .ptr .align 1 _Z8multiplyPfS_S__param_1,
	.param .u64 .ptr .align 1 _Z8multiplyPfS_S__param_2
)
{
	.reg .pred 	%p<2>;
	.reg .b32 	%r<65>;
	.reg .b32 	%f<132>;
	.reg .b64 	%rd<13>;
	// demoted variable
	.shared .align 4 .b8 _ZZ8multiplyPfS_S_E6Apatch[4096];
	// demoted variable
	.shared .align 4 .b8 _ZZ8multiplyPfS_S_E6Bpatch[4096];
	ld.param.u64 	%rd4, [_Z8multiplyPfS_S__param_0];
	ld.param.u64 	%rd5, [_Z8multiplyPfS_S__param_1];
	ld.param.u64 	%rd3, [_Z8multiplyPfS_S__param_2];
	cvta.to.global.u64 	%rd1, %rd5;
	cvta.to.global.u64 	%rd2, %rd4;
	mov.u32 	%r17, %tid.y;
	mov.u32 	%r18, %tid.x;
	mov.u32 	%r19, %ctaid.y;
	mov.u32 	%r20, %ntid.y;
	mad.lo.s32 	%r21, %r19, %r20, %r17;
	mov.u32 	%r22, %ctaid.x;
	mov.u32 	%r23, %ntid.x;
	mad.lo.s32 	%r24, %r22, %r23, %r18;
	mul.lo.s32 	%r25, %r21, 10016;
	add.s32 	%r1, %r25, %r24;
	add.s32 	%r61, %r25, %r18;
	shl.b32 	%r26, %r17, 7;
	mov.u32 	%r27, _ZZ8multiplyPfS_S_E6Apatch;
	add.s32 	%r3, %r27, %r26;
	shl.b32 	%r28, %r18, 2;
	add.s32 	%r4, %r3, %r28;
	mov.u32 	%r29, _ZZ8multiplyPfS_S_E6Bpatch;
	add.s32 	%r6, %r29, %r28;
	add.s32 	%r5, %r6, %r26;
	mad.lo.s32 	%r62, %r17, 10016, %r24;
	mov.b32 	%r63, 0;
	mov.u32 	%r64, %r63;
$L__BB0_1:
	mul.wide.s32 	%rd6, %r62, 4;
	add.s64 	%rd7, %rd1, %rd6;
	mul.wide.u32 	%rd8, %r61, 4;
	add.s64 	%rd9, %rd2, %rd8;
	ld.global.f32 	%f1, [%rd9];
	st.shared.f32 	[%r4], %f1;
	ld.global.f32 	%f2, [%rd7];
	st.shared.f32 	[%r5], %f2;
	bar.sync 	0;
	ld.shared.f32 	%f3, [%r3];
	ld.shared.f32 	%f4, [%r6];
	cvt.rn.f32.s32 	%f5, %r63;
	fma.rn.f32 	%f6, %f3, %f4, %f5;
	cvt.rzi.s32.f32 	%r30, %f6;
	ld.shared.f32 	%f7, [%r3+4];
	ld.shared.f32 	%f8, [%r6+128];
	cvt.rn.f32.s32 	%f9, %r30;
	fma.rn.f32 	%f10, %f7, %f8, %f9;
	cvt.rzi.s32.f32 	%r31, %f10;
	ld.shared.f32 	%f11, [%r3+8];
	ld.shared.f32 	%f12, [%r6+256];
	cvt.rn.f32.s32 	%f13, %r31;
	fma.rn.f32 	%f14, %f11, %f12, %f13;
	cvt.rzi.s32.f32 	%r32, %f14;
	ld.shared.f32 	%f15, [%r3+12];
	ld.shared.f32 	%f16, [%r6+384];
	cvt.rn.f32.s32 	%f17, %r32;
	fma.rn.f32 	%f18, %f15, %f16, %f17;
	cvt.rzi.s32.f32 	%r33, %f18;
	ld.shared.f32 	%f19, [%r3+16];
	ld.shared.f32 	%f20, [%r6+512];
	cvt.rn.f32.s32 	%f21, %r33;
	fma.rn.f32 	%f22, %f19, %f20, %f21;
	cvt.rzi.s32.f32 	%r34, %f22;
	ld.shared.f32 	%f23, [%r3+20];
	ld.shared.f32 	%f24, [%r6+640];
	cvt.rn.f32.s32 	%f25, %r34;
	fma.rn.f32 	%f26, %f23, %f24, %f25;
	cvt.rzi.s32.f32 	%r35, %f26;
	ld.shared.f32 	%f27, [%r3+24];
	ld.shared.f32 	%f28, [%r6+768];
	cvt.rn.f32.s32 	%f29, %r35;
	fma.rn.f32 	%f30, %f27, %f28, %f29;
	cvt.rzi.s32.f32 	%r36, %f30;
	ld.shared.f32 	%f31, [%r3+28];
	ld.shared.f32 	%f32, [%r6+896];
	cvt.rn.f32.s32 	%f33, %r36;
	fma.rn.f32 	%f34, %f31, %f32, %f33;
	cvt.rzi.s32.f32 	%r37, %f34;
	ld.shared.f32 	%f35, [%r3+32];
	ld.shared.f32 	%f36, [%r6+1024];
	cvt.rn.f32.s32 	%f37, %r37;
	fma.rn.f32 	%f38, %f35, %f36, %f37;
	cvt.rzi.s32.f32 	%r38, %f38;
	ld.shared.f32 	%f39, [%r3+36];
	ld.shared.f32 	%f40, [%r6+1152];
	cvt.rn.f32.s32 	%f41, %r38;
	fma.rn.f32 	%f42, %f39, %f40, %f41;
	cvt.rzi.s32.f32 	%r39, %f42;
	ld.shared.f32 	%f43, [%r3+40];
	ld.shared.f32 	%f44, [%r6+1280];
	cvt.rn.f32.s32 	%f45, %r39;
	fma.rn.f32 	%f46, %f43, %f44, %f45;
	cvt.rzi.s32.f32 	%r40, %f46;
	ld.shared.f32 	%f47, [%r3+44];
	ld.shared.f32 	%f48, [%r6+1408];
	cvt.rn.f32.s32 	%f49, %r40;
	fma.rn.f32 	%f50, %f47, %f48, %f49;
	cvt.rzi.s32.f32 	%r41, %f50;
	ld.shared.f32 	%f51, [%r3+48];
	ld.shared.f32 	%f52, [%r6+1536];
	cvt.rn.f32.s32 	%f53, %r41;
	fma.rn.f32 	%f54, %f51, %f52, %f53;
	cvt.rzi.s32.f32 	%r42, %f54;
	ld.shared.f32 	%f55, [%r3+52];
	ld.shared.f32 	%f56, [%r6+1664];
	cvt.rn.f32.s32 	%f57, %r42;
	fma.rn.f32 	%f58, %f55, %f56, %f57;
	cvt.rzi.s32.f32 	%r43, %f58;
	ld.shared.f32 	%f59, [%r3+56];
	ld.shared.f32 	%f60, [%r6+1792];
	cvt.rn.f32.s32 	%f61, %r43;
	fma.rn.f32 	%f62, %f59, %f60, %f61;
	cvt.rzi.s32.f32 	%r44, %f62;
	ld.shared.f32 	%f63, [%r3+60];
	ld.shared.f32 	%f64, [%r6+1920];
	cvt.rn.f32.s32 	%f65, %r44;
	fma.rn.f32 	%f66, %f63, %f64, %f65;
	cvt.rzi.s32.f32 	%r45, %f66;
	ld.shared.f32 	%f67, [%r3+64];
	ld.shared.f32 	%f68, [%r6+2048];
	cvt.rn.f32.s32 	%f69, %r45;
	fma.rn.f32 	%f70, %f67, %f68, %f69;
	cvt.rzi.s32.f32 	%r46, %f70;
	ld.shared.f32 	%f71, [%r3+68];
	ld.shared.f32 	%f72, [%r6+2176];
	cvt.rn.f32.s32 	%f73, %r46;
	fma.rn.f32 	%f74, %f71, %f72, %f73;
	cvt.rzi.s32.f32 	%r47, %f74;
	ld.shared.f32 	%f75, [%r3+72];
	ld.shared.f32 	%f76, [%r6+2304];
	cvt.rn.f32.s32 	%f77, %r47;
	fma.rn.f32 	%f78, %f75, %f76, %f77;
	cvt.rzi.s32.f32 	%r48, %f78;
	ld.shared.f32 	%f79, [%r3+76];
	ld.shared.f32 	%f80, [%r6+2432];
	cvt.rn.f32.s32 	%f81, %r48;
	fma.rn.f32 	%f82, %f79, %f80, %f81;
	cvt.rzi.s32.f32 	%r49, %f82;
	ld.shared.f32 	%f83, [%r3+80];
	ld.shared.f32 	%f84, [%r6+2560];
	cvt.rn.f32.s32 	%f85, %r49;
	fma.rn.f32 	%f86, %f83, %f84, %f85;
	cvt.rzi.s32.f32 	%r50, %f86;
	ld.shared.f32 	%f87, [%r3+84];
	ld.shared.f32 	%f88, [%r6+2688];
	cvt.rn.f32.s32 	%f89, %r50;
	fma.rn.f32 	%f90, %f87, %f88, %f89;
	cvt.rzi.s32.f32 	%r51, %f90;
	ld.shared.f32 	%f91, [%r3+88];
	ld.shared.f32 	%f92, [%r6+2816];
	cvt.rn.f32.s32 	%f93, %r51;
	fma.rn.f32 	%f94, %f91, %f92, %f93;
	cvt.rzi.s32.f32 	%r52, %f94;
	ld.shared.f32 	%f95, [%r3+92];
	ld.shared.f32 	%f96, [%r6+2944];
	cvt.rn.f32.s32 	%f97, %r52;
	fma.rn.f32 	%f98, %f95, %f96, %f97;
	cvt.rzi.s32.f32 	%r53, %f98;
	ld.shared.f32 	%f99, [%r3+96];
	ld.shared.f32 	%f100, [%r6+3072];
	cvt.rn.f32.s32 	%f101, %r53;
	fma.rn.f32 	%f102, %f99, %f100, %f101;
	cvt.rzi.s32.f32 	%r54, %f102;
	ld.shared.f32 	%f103, [%r3+100];
	ld.shared.f32 	%f104, [%r6+3200];
	cvt.rn.f32.s32 	%f105, %r54;
	fma.rn.f32 	%f106, %f103, %f104, %f105;
	cvt.rzi.s32.f32 	%r55, %f106;
	ld.shared.f32 	%f107, [%r3+104];
	ld.shared.f32 	%f108, [%r6+3328];
	cvt.rn.f32.s32 	%f109, %r55;
	fma.rn.f32 	%f110, %f107, %f108, %f109;
	cvt.rzi.s32.f32 	%r56, %f110;
	ld.shared.f32 	%f111, [%r3+108];
	ld.shared.f32 	%f112, [%r6+3456];
	cvt.rn.f32.s32 	%f113, %r56;
	fma.rn.f32 	%f114, %f111, %f112, %f113;
	cvt.rzi.s32.f32 	%r57, %f114;
	ld.shared.f32 	%f115, [%r3+112];
	ld.shared.f32 	%f116, [%r6+3584];
	cvt.rn.f32.s32 	%f117, %r57;
	fma.rn.f32 	%f118, %f115, %f116, %f117;
	cvt.rzi.s32.f32 	%r58, %f118;
	ld.shared.f32 	%f119, [%r3+116];
	ld.shared.f32 	%f120, [%r6+3712];
	cvt.rn.f32.s32 	%f121, %r58;
	fma.rn.f32 	%f122, %f119, %f120, %f121;
	cvt.rzi.s32.f32 	%r59, %f122;
	ld.shared.f32 	%f123, [%r3+120];
	ld.shared.f32 	%f124, [%r6+3840];
	cvt.rn.f32.s32 	%f125, %r59;
	fma.rn.f32 	%f126, %f123, %f124, %f125;
	cvt.rzi.s32.f32 	%r60, %f126;
	ld.shared.f32 	%f127, [%r3+124];
	ld.shared.f32 	%f128, [%r6+3968];
	cvt.rn.f32.s32 	%f129, %r60;
	fma.rn.f32 	%f130, %f127, %f128, %f129;
	cvt.rzi.s32.f32 	%r63, %f130;
	bar.sync 	0;
	add.s32 	%r64, %r64, 1;
	add.s32 	%r62, %r62, 320512;
	add.s32 	%r61, %r61, 32;
	setp.ne.s32 	%p1, %r64, 313;
	@%p1 bra 	$L__BB0_1;
	cvta.to.global.u64 	%rd10, %rd3;
	cvt.rn.f32.s32 	%f131, %r63;
	mul.wide.s32 	%rd11, %r1, 4;
	add.s64 	%rd12, %rd10, %rd11;
	st.global.f32 	[%rd12], %f131;
	ret;

}


// ===== COMPILED SASS (sm_100) =====

	.target	sm_100

	.elftype	@"ET_EXEC"


//--------------------- .note.nv.tkinfo           --------------------------
	.section	.note.nv.tkinfo,"",@"SHT_NOTE"
	.sectionflags	@"SHF_NOTE_NV_TKINFO"
	.tkinfo
        /*0018*/ 	.word	0x00000002
        /*0030*/ 	.string	""
        /*0030*/ 	.string	"ptxas"
        /*0030*/ 	.string	"Cuda compilation tools, release 13.0, V13.0.88"
        /*0030*/ 	.string	"Build cuda_13.0.r13.0/compiler.36424714_0"
        /*0030*/ 	.string	"-arch sm_100 -m 64 "



//--------------------- .note.nv.cuinfo           --------------------------
	.section	.note.nv.cuinfo,"",@"SHT_NOTE"
	.sectionflags	@"SHF_NOTE_NV_CUINFO"
        /*0018*/ 	.short	0x0002
        /*001a*/ 	.short	0x0064
        /*001c*/ 	.short	0x0082
	.zero		2


//--------------------- .nv.info                  --------------------------
	.section	.nv.info,"",@"SHT_CUDA_INFO"
	.align	4


	//----- nvinfo : EIATTR_REGCOUNT
	.align		4
        /*0000*/ 	.byte	0x04, 0x2f
        /*0002*/ 	.short	(.L_1 - .L_0)
	.align		4
.L_0:
        /*0004*/ 	.word	index@(_Z8multiplyPfS_S_)
        /*0008*/ 	.word	0x0000001a


	//----- nvinfo : EIATTR_FRAME_SIZE
	.align		4
.L_1:
        /*000c*/ 	.byte	0x04, 0x11
        /*000e*/ 	.short	(.L_3 - .L_2)
	.align		4
.L_2:
        /*0010*/ 	.word	index@(_Z8multiplyPfS_S_)
        /*0014*/ 	.word	0x00000000


	//----- nvinfo : EIATTR_MIN_STACK_SIZE
	.align		4
.L_3:
        /*0018*/ 	.byte	0x04, 0x12
        /*001a*/ 	.short	(.L_5 - .L_4)
	.align		4
.L_4:
        /*001c*/ 	.word	index@(_Z8multiplyPfS_S_)
        /*0020*/ 	.word	0x00000000
.L_5:


//--------------------- .nv.compat                --------------------------
	.section	.nv.compat,"",@"SHT_CUDA_COMPAT_INFO"
	.align	4
        /*0000*/ 	.byte	0x02, 0x09, 0x00, 0x00, 0x02, 0x02, 0x01, 0x00, 0x02, 0x05, 0x05, 0x00, 0x03, 0x07, 0x01, 0x01
        /*0010*/ 	.byte	0x02, 0x03, 0x00, 0x00, 0x02, 0x06, 0x01, 0x00, 0x04, 0x0b, 0x08, 0x00, 0x09, 0x00, 0x00, 0x00
        /*0020*/ 	.byte	0x00, 0x00, 0x00, 0x00


//--------------------- .nv.info._Z8multiplyPfS_S_ --------------------------
	.section	.nv.info._Z8multiplyPfS_S_,"",@"SHT_CUDA_INFO"
	.sectionflags	@""
	.align	4


	//----- nvinfo : EIATTR_CUDA_API_VERSION
	.align		4
        /*0000*/ 	.byte	0x04, 0x37
        /*0002*/ 	.short	(.L_7 - .L_6)
.L_6:
        /*0004*/ 	.word	0x00000082


	//----- nvinfo : EIATTR_KPARAM_INFO
	.align		4
.L_7:
        /*0008*/ 	.byte	0x04, 0x17
        /*000a*/ 	.short	(.L_9 - .L_8)
.L_8:
        /*000c*/ 	.word	0x00000000
        /*0010*/ 	.short	0x0002
        /*0012*/ 	.short	0x0010
        /*0014*/ 	.byte	0x00, 0xf5, 0x21, 0x00


	//----- nvinfo : EIATTR_KPARAM_INFO
	.align		4
.L_9:
        /*0018*/ 	.byte	0x04, 0x17
        /*001a*/ 	.short	(.L_11 - .L_10)
.L_10:
        /*001c*/ 	.word	0x00000000
        /*0020*/ 	.short	0x0001
        /*0022*/ 	.short	0x0008
        /*0024*/ 	.byte	0x00, 0xf5, 0x21, 0x00


	//----- nvinfo : EIATTR_KPARAM_INFO
	.align		4
.L_11:
        /*0028*/ 	.byte	0x04, 0x17
        /*002a*/ 	.short	(.L_13 - .L_12)
.L_12:
        /*002c*/ 	.word	0x00000000
        /*0030*/ 	.short	0x0000
        /*0032*/ 	.short	0x0000
        /*0034*/ 	.byte	0x00, 0xf5, 0x21, 0x00


	//----- nvinfo : EIATTR_SPARSE_MMA_MASK
	.align		4
.L_13:
        /*0038*/ 	.byte	0x03, 0x50
        /*003a*/ 	.short	0x0000


	//----- nvinfo : EIATTR_MAXREG_COUNT
	.align		4
        /*003c*/ 	.byte	0x03, 0x1b
        /*003e*/ 	.short	0x00ff


	//----- nvinfo : EIATTR_NUM_BARRIERS
	.align		4
        /*0040*/ 	.byte	0x02, 0x4c
        /*0042*/ 	.byte	0x01
	.zero		1


	//----- nvinfo : EIATTR_MERCURY_ISA_VERSION
	.align		4
        /*0044*/ 	.byte	0x03, 0x5f
        /*0046*/ 	.short	0x0101


	//----- nvinfo : EIATTR_VRC_CTA_INIT_COUNT
	.align		4
        /*0048*/ 	.byte	0x02, 0x4a
	.zero		1
	.zero		1


	//----- nvinfo : EIATTR_EXIT_INSTR_OFFSETS
	.align		4
        /*004c*/ 	.byte	0x04, 0x1c
        /*004e*/ 	.short	(.L_15 - .L_14)


	//   ....[0]....
.L_14:
        /*0050*/ 	.word	0x00000b30


	//----- nvinfo : EIATTR_CBANK_PARAM_SIZE
	.align		4
.L_15:
        /*0054*/ 	.byte	0x03, 0x19
        /*0056*/ 	.short	0x0018


	//----- nvinfo : EIATTR_PARAM_CBANK
	.align		4
        /*0058*/ 	.byte	0x04, 0x0a
        /*005a*/ 	.short	(.L_17 - .L_16)
	.align		4
.L_16:
        /*005c*/ 	.word	index@(.nv.constant0._Z8multiplyPfS_S_)
        /*0060*/ 	.short	0x0380
        /*0062*/ 	.short	0x0018


	//----- nvinfo : EIATTR_SW_WAR
	.align		4
.L_17:
        /*0064*/ 	.byte	0x04, 0x36
        /*0066*/ 	.short	(.L_19 - .L_18)
.L_18:
        /*0068*/ 	.word	0x00000008
.L_19:


//--------------------- .nv.callgraph             --------------------------
	.section	.nv.callgraph,"",@"SHT_CUDA_CALLGRAPH"
	.align	4
	.sectionentsize	8
	.align		4
        /*0000*/ 	.word	0x00000000
	.align		4
        /*0004*/ 	.word	0xffffffff
	.align		4
        /*0008*/ 	.word	0x00000000
	.align		4
        /*000c*/ 	.word	0xfffffffe
	.align		4
        /*0010*/ 	.word	0x00000000
	.align		4
        /*0014*/ 	.word	0xfffffffd
	.align		4
        /*0018*/ 	.word	0x00000000
	.align		4
        /*001c*/ 	.word	0xfffffffc


//--------------------- .text._Z8multiplyPfS_S_   --------------------------
	.section	.text._Z8multiplyPfS_S_,"ax",@progbits
	.align	128
        .global         _Z8multiplyPfS_S_
        .type           _Z8multiplyPfS_S_,@function
        .size           _Z8multiplyPfS_S_,(.L_x_2 - _Z8multiplyPfS_S_)
        .other          _Z8multiplyPfS_S_,@"STO_CUDA_ENTRY STV_DEFAULT"
_Z8multiplyPfS_S_:
.text._Z8multiplyPfS_S_:
[----:B------:R-:W-:Y:S01]  /*0000*/  LDC R1, c[0x0][0x37c] ;  /* 0x0000df00ff017b82 */ /* 0x000fe20000000800 */
[----:B------:R-:W0:Y:S07]  /*0010*/  S2R R4, SR_TID.Y ;  /* 0x0000000000047919 */ /* 0x000e2e0000002200 */
[----:B------:R-:W1:Y:S01]  /*0020*/  S2UR UR6, SR_CgaCtaId ;  /* 0x00000000000679c3 */ /* 0x000e620000008800 */
[----:B------:R-:W-:Y:S01]  /*0030*/  UMOV UR4, 0x400 ;  /* 0x0000040000047882 */ /* 0x000fe20000000000 */
[----:B------:R-:W-:Y:S01]  /*0040*/  HFMA2 R8, -RZ, RZ, 0, 0 ;  /* 0x00000000ff087431 */ /* 0x000fe200000001ff */
[----:B------:R-:W2:Y:S01]  /*0050*/  S2R R5, SR_TID.X ;  /* 0x0000000000057919 */ /* 0x000ea20000002100 */
[----:B------:R-:W-:Y:S01]  /*0060*/  UIADD3 UR5, UPT, UPT, UR4, 0x1000, URZ ;  /* 0x0000100004057890 */ /* 0x000fe2000fffe0ff */
[----:B------:R-:W3:Y:S03]  /*0070*/  LDCU.64 UR8, c[0x0][0x358] ;  /* 0x00006b00ff0877ac */ /* 0x000ee60008000a00 */
[----:B------:R-:W4:Y:S08]  /*0080*/  S2UR UR7, SR_CTAID.Y ;  /* 0x00000000000779c3 */ /* 0x000f300000002600 */
[----:B------:R-:W4:Y:S08]  /*0090*/  LDC R7, c[0x0][0x364] ;  /* 0x0000d900ff077b82 */ /* 0x000f300000000800 */
[----:B------:R-:W5:Y:S01]  /*00a0*/  S2UR UR10, SR_CTAID.X ;  /* 0x00000000000a79c3 */ /* 0x000f620000002500 */
[----:B-1----:R-:W-:-:S02]  /*00b0*/  ULEA UR4, UR6, UR4, 0x18 ;  /* 0x0000000406047291 */ /* 0x002fc4000f8ec0ff */
[----:B------:R-:W-:-:S04]  /*00c0*/  ULEA UR5, UR6, UR5, 0x18 ;  /* 0x0000000506057291 */ /* 0x000fc8000f8ec0ff */
[----:B0-----:R-:W-:Y:S01]  /*00d0*/  LEA R6, R4, UR4, 0x7 ;  /* 0x0000000404067c11 */ /* 0x001fe2000f8e38ff */
[----:B------:R-:W5:Y:S01]  /*00e0*/  LDC R2, c[0x0][0x360] ;  /* 0x0000d800ff027b82 */ /* 0x000f620000000800 */
[----:B------:R-:W-:Y:S01]  /*00f0*/  UMOV UR4, URZ ;  /* 0x000000ff00047c82 */ /* 0x000fe20008000000 */
[----:B--2---:R-:W-:-:S06]  /*0100*/  LEA R3, R5, UR5, 0x2 ;  /* 0x0000000505037c11 */ /* 0x004fcc000f8e10ff */
[----:B------:R-:W0:Y:S01]  /*0110*/  LDC.64 R16, c[0x0][0x380] ;  /* 0x0000e000ff107b82 */ /* 0x000e220000000a00 */
[----:B----4-:R-:W-:-:S04]  /*0120*/  IMAD R7, R7, UR7, R4 ;  /* 0x0000000707077c24 */ /* 0x010fc8000f8e0204 */
[----:B------:R-:W-:-:S03]  /*0130*/  IMAD R0, R7, 0x2720, R5 ;  /* 0x0000272007007824 */ /* 0x000fc600078e0205 */
[----:B------:R-:W1:Y:S01]  /*0140*/  LDC.64 R18, c[0x0][0x388] ;  /* 0x0000e200ff127b82 */ /* 0x000e620000000a00 */
[----:B-----5:R-:W-:Y:S01]  /*0150*/  IMAD R2, R2, UR10, R5 ;  /* 0x0000000a02027c24 */ /* 0x020fe2000f8e0205 */
[----:B------:R-:W-:-:S03]  /*0160*/  LEA R5, R5, R6, 0x2 ;  /* 0x0000000605057211 */ /* 0x000fc600078e10ff */
[--C-:B------:R-:W-:Y:S02]  /*0170*/  IMAD R7, R7, 0x2720, R2.reuse ;  /* 0x0000272007077824 */ /* 0x100fe400078e0202 */
[C---:B------:R-:W-:Y:S01]  /*0180*/  IMAD R2, R4.reuse, 0x2720, R2 ;  /* 0x0000272004027824 */ /* 0x040fe200078e0202 */
[----:B---3--:R-:W-:-:S07]  /*0190*/  LEA R4, R4, R3, 0x7 ;  /* 0x0000000304047211 */ /* 0x008fce00078e38ff */
.L_x_0:
[----:B0-----:R-:W-:-:S04]  /*01a0*/  IMAD.WIDE.U32 R20, R0, 0x4, R16 ;  /* 0x0000000400147825 */ /* 0x001fc800078e0010 */
[----:B-12---:R-:W-:Y:S02]  /*01b0*/  IMAD.WIDE R10, R2, 0x4, R18 ;  /* 0x00000004020a7825 */ /* 0x006fe400078e0212 */
[----:B------:R-:W2:Y:S04]  /*01c0*/  LDG.E R20, desc[UR8][R20.64] ;  /* 0x0000000814147981 */ /* 0x000ea8000c1e1900 */
[----:B---3--:R-:W3:Y:S01]  /*01d0*/  LDG.E R11, desc[UR8][R10.64] ;  /* 0x000000080a0b7981 */ /* 0x008ee2000c1e1900 */
[----:B------:R-:W-:Y:S01]  /*01e0*/  I2FP.F32.S32 R23, R8 ;  /* 0x0000000800177245 */ /* 0x000fe20000201400 */
[----:B------:R-:W-:Y:S01]  /*01f0*/  UIADD3 UR4, UPT, UPT, UR4, 0x1, URZ ;  /* 0x0000000104047890 */ /* 0x000fe2000fffe0ff */
[----:B------:R-:W-:Y:S02]  /*0200*/  IADD3 R0, PT, PT, R0, 0x20, RZ ;  /* 0x0000002000007810 */ /* 0x000fe40007ffe0ff */
[----:B------:R-:W-:Y:S01]  /*0210*/  IADD3 R2, PT, PT, R2, 0x4e400, RZ ;  /* 0x0004e40002027810 */ /* 0x000fe20007ffe0ff */
[----:B------:R-:W-:Y:S01]  /*0220*/  UISETP.NE.AND UP0, UPT, UR4, 0x139, UPT ;  /* 0x000001390400788c */ /* 0x000fe2000bf05270 */
[----:B--2---:R-:W-:Y:S04]  /*0230*/  STS [R5], R20 ;  /* 0x0000001405007388 */ /* 0x004fe80000000800 */
[----:B---3--:R-:W-:Y:S01]  /*0240*/  STS [R4], R11 ;  /* 0x0000000b04007388 */ /* 0x008fe20000000800 */
[----:B------:R-:W-:Y:S06]  /*0250*/  BAR.SYNC.DEFER_BLOCKING 0x0 ;  /* 0x0000000000007b1d */ /* 0x000fec0000010000 */
[----:B------:R-:W-:Y:S04]  /*0260*/  LDS R9, [R3] ;  /* 0x0000000003097984 */ /* 0x000fe80000000800 */
[----:B------:R-:W0:Y:S04]  /*0270*/  LDS.128 R12, [R6] ;  /* 0x00000000060c7984 */ /* 0x000e280000000c00 */
[----:B------:R-:W1:Y:S04]  /*0280*/  LDS R22, [R3+0x80] ;  /* 0x0000800003167984 */ /* 0x000e680000000800 */
[----:B------:R-:W2:Y:S04]  /*0290*/  LDS R21, [R3+0x100] ;  /* 0x0001000003157984 */ /* 0x000ea80000000800 */
[----:B------:R-:W3:Y:S01]  /*02a0*/  LDS R20, [R3+0x180] ;  /* 0x0001800003147984 */ /* 0x000ee20000000800 */
[----:B0-----:R-:W-:-:S03]  /*02b0*/  FFMA R12, R12, R9, R23 ;  /* 0x000000090c0c7223 */ /* 0x001fc60000000017 */
[----:B------:R-:W-:Y:S03]  /*02c0*/  LDS R23, [R3+0x200] ;  /* 0x0002000003177984 */ /* 0x000fe60000000800 */
[----:B------:R-:W0:Y:S02]  /*02d0*/  F2I.TRUNC.NTZ R12, R12 ;  /* 0x0000000c000c7305 */ /* 0x000e24000020f100 */
[----:B0-----:R-:W-:Y:S02]  /*02e0*/  I2FP.F32.S32 R9, R12 ;  /* 0x0000000c00097245 */ /* 0x001fe40000201400 */
[----:B------:R-:W-:Y:S03]  /*02f0*/  LDS R12, [R3+0x280] ;  /* 0x00028000030c7984 */ /* 0x000fe60000000800 */
[----:B-1----:R-:W-:-:S06]  /*0300*/  FFMA R13, R22, R13, R9 ;  /* 0x0000000d160d7223 */ /* 0x002fcc0000000009 */
[----:B------:R-:W0:Y:S02]  /*0310*/  F2I.TRUNC.NTZ R13, R13 ;  /* 0x0000000d000d7305 */ /* 0x000e24000020f100 */
[----:B0-----:R-:W-:-:S05]  /*0320*/  I2FP.F32.S32 R8, R13 ;  /* 0x0000000d00087245 */ /* 0x001fca0000201400 */
[----:B--2---:R-:W-:Y:S02]  /*0330*/  FFMA R14, R21, R14, R8 ;  /* 0x0000000e150e7223 */ /* 0x004fe40000000008 */
[----:B------:R-:W0:Y:S04]  /*0340*/  LDS.128 R8, [R6+0x10] ;  /* 0x0000100006087984 */ /* 0x000e280000000c00 */
[----:B------:R-:W1:Y:S02]  /*0350*/  F2I.TRUNC.NTZ R14, R14 ;  /* 0x0000000e000e7305 */ /* 0x000e64000020f100 */
[----:B-1----:R-:W-:-:S05]  /*0360*/  I2FP.F32.S32 R21, R14 ;  /* 0x0000000e00157245 */ /* 0x002fca0000201400 */
[----:B---3--:R-:W-:Y:S02]  /*0370*/  FFMA R15, R20, R15, R21 ;  /* 0x0000000f140f7223 */ /* 0x008fe40000000015 */
[----:B------:R-:W1:Y:S04]  /*0380*/  LDS R21, [R3+0x300] ;  /* 0x0003000003157984 */ /* 0x000e680000000800 */
[----:B------:R-:W2:Y:S01]  /*0390*/  F2I.TRUNC.NTZ R15, R15 ;  /* 0x0000000f000f7305 */ /* 0x000ea2000020f100 */
[----:B------:R-:W3:Y:S01]  /*03a0*/  LDS R20, [R3+0x380] ;  /* 0x0003800003147984 */ /* 0x000ee20000000800 */
[----:B--2---:R-:W-:-:S05]  /*03b0*/  I2FP.F32.S32 R13, R15 ;  /* 0x0000000f000d7245 */ /* 0x004fca0000201400 */
[----:B0-----:R-:W-:Y:S02]  /*03c0*/  FFMA R8, R8, R23, R13 ;  /* 0x0000001708087223 */ /* 0x001fe4000000000d */
[----:B------:R-:W-:Y:S04]  /*03d0*/  LDS R23, [R3+0x400] ;  /* 0x0004000003177984 */ /* 0x000fe80000000800 */
[----:B------:R-:W0:Y:S02]  /*03e0*/  F2I.TRUNC.NTZ R8, R8 ;  /* 0x0000000800087305 */ /* 0x000e24000020f100 */
[----:B0-----:R-:W-:Y:S02]  /*03f0*/  I2FP.F32.S32 R13, R8 ;  /* 0x00000008000d7245 */ /* 0x001fe40000201400 */
[----:B------:R-:W-:Y:S03]  /*0400*/  LDS R8, [R3+0x480] ;  /* 0x0004800003087984 */ /* 0x000fe60000000800 */
[----:B------:R-:W-:-:S06]  /*0410*/  FFMA R9, R12, R9, R13 ;  /* 0x000000090c097223 */ /* 0x000fcc000000000d */
[----:B------:R-:W0:Y:S02]  /*0420*/  F2I.TRUNC.NTZ R9, R9 ;  /* 0x0000000900097305 */ /* 0x000e24000020f100 */
[----:B0-----:R-:W-:-:S05]  /*0430*/  I2FP.F32.S32 R12, R9 ;  /* 0x00000009000c7245 */ /* 0x001fca0000201400 */
[----:B-1----:R-:W-:Y:S02]  /*0440*/  FFMA R10, R21, R10, R12 ;  /* 0x0000000a150a7223 */ /* 0x002fe4000000000c */
        /* <DEDUP_REMOVED lines=87> */
[----:B-1----:R-:W-:Y:S02]  /*09c0*/  I2FP.F32.S32 R21, R14 ;  /* 0x0000000e00157245 */ /* 0x002fe40000201400 */
[----:B------:R-:W-:Y:S03]  /*09d0*/  LDS R14, [R3+0xf80] ;  /* 0x000f8000030e7984 */ /* 0x000fe60000000800 */
[----:B---3--:R-:W-:-:S02]  /*09e0*/  FFMA R15, R20, R15, R21 ;  /* 0x0000000f140f7223 */ /* 0x008fc40000000015 */
[----:B------:R-:W1:Y:S04]  /*09f0*/  LDS R21, [R3+0xf00] ;  /* 0x000f000003157984 */ /* 0x000e680000000800 */
[----:B------:R-:W2:Y:S02]  /*0a00*/  F2I.TRUNC.NTZ R15, R15 ;  /* 0x0000000f000f7305 */ /* 0x000ea4000020f100 */
[----:B--2---:R-:W-:-:S05]  /*0a10*/  I2FP.F32.S32 R13, R15 ;  /* 0x0000000f000d7245 */ /* 0x004fca0000201400 */
[----:B0-----:R-:W-:-:S06]  /*0a20*/  FFMA R8, R8, R23, R13 ;  /* 0x0000001708087223 */ /* 0x001fcc000000000d */
[----:B------:R-:W0:Y:S02]  /*0a30*/  F2I.TRUNC.NTZ R8, R8 ;  /* 0x0000000800087305 */ /* 0x000e24000020f100 */
[----:B0-----:R-:W-:-:S05]  /*0a40*/  I2FP.F32.S32 R13, R8 ;  /* 0x00000008000d7245 */ /* 0x001fca0000201400 */
[----:B------:R-:W-:-:S06]  /*0a50*/  FFMA R9, R12, R9, R13 ;  /* 0x000000090c097223 */ /* 0x000fcc000000000d */
[----:B------:R-:W0:Y:S02]  /*0a60*/  F2I.TRUNC.NTZ R9, R9 ;  /* 0x0000000900097305 */ /* 0x000e24000020f100 */
[----:B0-----:R-:W-:-:S05]  /*0a70*/  I2FP.F32.S32 R12, R9 ;  /* 0x00000009000c7245 */ /* 0x001fca0000201400 */
[----:B-1----:R-:W-:-:S06]  /*0a80*/  FFMA R10, R21, R10, R12 ;  /* 0x0000000a150a7223 */ /* 0x002fcc000000000c */
[----:B------:R-:W0:Y:S02]  /*0a90*/  F2I.TRUNC.NTZ R10, R10 ;  /* 0x0000000a000a7305 */ /* 0x000e24000020f100 */
[----:B0-----:R-:W-:-:S05]  /*0aa0*/  I2FP.F32.S32 R13, R10 ;  /* 0x0000000a000d7245 */ /* 0x001fca0000201400 */
[----:B------:R-:W-:-:S04]  /*0ab0*/  FFMA R11, R14, R11, R13 ;  /* 0x0000000b0e0b7223 */ /* 0x000fc8000000000d */
[----:B------:R2:W3:Y:S01]  /*0ac0*/  F2I.TRUNC.NTZ R8, R11 ;  /* 0x0000000b00087305 */ /* 0x0004e2000020f100 */
[----:B------:R-:W-:Y:S06]  /*0ad0*/  BAR.SYNC.DEFER_BLOCKING 0x0 ;  /* 0x0000000000007b1d */ /* 0x000fec0000010000 */
[----:B------:R-:W-:Y:S05]  /*0ae0*/  BRA.U UP0, `(.L_x_0) ;  /* 0xfffffff500ac7547 */ /* 0x000fea000b83ffff */
[----:B------:R-:W0:Y:S01]  /*0af0*/  LDC.64 R2, c[0x0][0x390] ;  /* 0x0000e400ff027b82 */ /* 0x000e220000000a00 */
[----:B---3--:R-:W-:Y:S01]  /*0b00*/  I2FP.F32.S32 R5, R8 ;  /* 0x0000000800057245 */ /* 0x008fe20000201400 */
[----:B0-----:R-:W-:-:S05]  /*0b10*/  IMAD.WIDE R2, R7, 0x4, R2 ;  /* 0x0000000407027825 */ /* 0x001fca00078e0202 */
[----:B------:R-:W-:Y:S01]  /*0b20*/  STG.E desc[UR8][R2.64], R5 ;  /* 0x0000000502007986 */ /* 0x000fe2000c101908 */
[----:B------:R-:W-:Y:S05]  /*0b30*/  EXIT ;  /* 0x000000000000794d */ /* 0x000fea0003800000 */
.L_x_1:
[----:B------:R-:W-:-:S00]  /*0b40*/  BRA `(.L_x_1) ;  /* 0xfffffffc00fc7947 */ /* 0x000fc0000383ffff */
[----:B------:R-:W-:-:S00]  /*0b50*/  NOP ;  /* 0x0000000000007918 */ /* 0x000fc00000000000 */
        /* <DEDUP_REMOVED lines=10> */
.L_x_2:


//--------------------- .nv.shared._Z8multiplyPfS_S_ --------------------------
	.section	.nv.shared._Z8multiplyPfS_S_,"aw",@nobits
	.sectionflags	@""
	.align	4
.nv.shared._Z8multiplyPfS_S_:
	.zero		9216


//--------------------- .nv.shared.reserved.0     --------------------------
	.section	.nv.shared.reserved.0,"aw",@nobits
	.weak		__nv_reservedSMEM_offset_0_alias
	.size		__nv_reservedSMEM_offset_0_alias, 0, 64
	.other		__nv_reservedSMEM_offset_0_alias,@"STO_CUDA_RESERVED_SHARED STV_DEFAULT"
__nv_reservedSMEM_offset_0_alias:
	.zero		0
	.zero		64


//--------------------- .nv.constant0._Z8multiplyPfS_S_ --------------------------
	.section	.nv.constant0._Z8multiplyPfS_S_,"a",@progbits
	.sectionflags	@""
	.align	4
.nv.constant0._Z8multiplyPfS_S_:
	.zero		920


//--------------------- SYMBOLS --------------------------

	.type		.nv.reservedSmem.offset0,@object
	.size		.nv.reservedSmem.offset0,0x4
	.type		.nv.reservedSmem.cap,@object
	.size		.nv.reservedSmem.cap,0x4
